	.headerflags	@"EF_CUDA_TEXMODE_UNIFIED EF_CUDA_64BIT_ADDRESS EF_CUDA_ACCELERATORS EF_CUDA_SM90 EF_CUDA_VIRTUAL_SM(EF_CUDA_SM90)"
	.elftype	@"ET_EXEC"


//--------------------- .nv.info                  --------------------------
	.section	.nv.info,"",@"SHT_CUDA_INFO"
	.align	4


	//----- nvinfo : EIATTR_REGCOUNT
	.align		4
        /*0000*/ 	.byte	0x04, 0x2f
        /*0002*/ 	.short	(.L_1 - .L_0)
	.align		4
.L_0:
        /*0004*/ 	.word	index@(triton_poi_fused_max_pool2d_with_indices_2)
        /*0008*/ 	.word	0x0000000c


	//----- nvinfo : EIATTR_MIN_STACK_SIZE
	.align		4
.L_1:
        /*000c*/ 	.byte	0x04, 0x12
        /*000e*/ 	.short	(.L_3 - .L_2)
	.align		4
.L_2:
        /*0010*/ 	.word	index@(triton_poi_fused_max_pool2d_with_indices_2)
        /*0014*/ 	.word	0x00000000


	//----- nvinfo : EIATTR_FRAME_SIZE
	.align		4
.L_3:
        /*0018*/ 	.byte	0x04, 0x11
        /*001a*/ 	.short	(.L_5 - .L_4)
	.align		4
.L_4:
        /*001c*/ 	.word	index@(triton_poi_fused_max_pool2d_with_indices_2)
        /*0020*/ 	.word	0x00000000


	//----- nvinfo : EIATTR_MIN_STACK_SIZE
	.align		4
.L_5:
        /*0024*/ 	.byte	0x04, 0x12
        /*0026*/ 	.short	(.L_7 - .L_6)
	.align		4
.L_6:
        /*0028*/ 	.word	index@(triton_poi_fused_max_pool2d_with_indices_2)
        /*002c*/ 	.word	0x00000000
.L_7:


//--------------------- .nv.info.triton_poi_fused_max_pool2d_with_indices_2 --------------------------
	.section	.nv.info.triton_poi_fused_max_pool2d_with_indices_2,"",@"SHT_CUDA_INFO"
	.sectionflags	@""
	.align	4


	//----- nvinfo : EIATTR_CUDA_API_VERSION
	.align		4
        /*0000*/ 	.byte	0x04, 0x37
        /*0002*/ 	.short	(.L_9 - .L_8)
.L_8:
        /*0004*/ 	.word	0x0000007c


	//----- nvinfo : EIATTR_KPARAM_INFO
	.align		4
.L_9:
        /*0008*/ 	.byte	0x04, 0x17
        /*000a*/ 	.short	(.L_11 - .L_10)
.L_10:
        /*000c*/ 	.word	0x00000000
        /*0010*/ 	.short	0x0002
        /*0012*/ 	.short	0x0010
        /*0014*/ 	.byte	0x00, 0xf0, 0x11, 0x00


	//----- nvinfo : EIATTR_KPARAM_INFO
	.align		4
.L_11:
        /*0018*/ 	.byte	0x04, 0x17
        /*001a*/ 	.short	(.L_13 - .L_12)
.L_12:
        /*001c*/ 	.word	0x00000000
        /*0020*/ 	.short	0x0001
        /*0022*/ 	.short	0x0008
        /*0024*/ 	.byte	0x00, 0xf4, 0x21, 0x00


	//----- nvinfo : EIATTR_KPARAM_INFO
	.align		4
.L_13:
        /*0028*/ 	.byte	0x04, 0x17
        /*002a*/ 	.short	(.L_15 - .L_14)
.L_14:
        /*002c*/ 	.word	0x00000000
        /*0030*/ 	.short	0x0000
        /*0032*/ 	.short	0x0000
        /*0034*/ 	.byte	0x00, 0xf4, 0x21, 0x00


	//----- nvinfo : EIATTR_SPARSE_MMA_MASK
	.align		4
.L_15:
        /*0038*/ 	.byte	0x03, 0x50
        /*003a*/ 	.short	0x0000


	//----- nvinfo : EIATTR_MAXREG_COUNT
	.align		4
        /*003c*/ 	.byte	0x03, 0x1b
        /*003e*/ 	.short	0x00ff


	//----- nvinfo : EIATTR_EXIT_INSTR_OFFSETS
	.align		4
        /*0040*/ 	.byte	0x04, 0x1c
        /*0042*/ 	.short	(.L_17 - .L_16)


	//   ....[0]....
.L_16:
        /*0044*/ 	.word	0x00000130


	//   ....[1]....
        /*0048*/ 	.word	0x00000150


	//----- nvinfo : EIATTR_REQNTID
	.align		4
.L_17:
        /*004c*/ 	.byte	0x04, 0x10
        /*004e*/ 	.short	(.L_19 - .L_18)
.L_18:
        /*0050*/ 	.word	0x00000020
        /*0054*/ 	.word	0x00000001
        /*0058*/ 	.word	0x00000001


	//----- nvinfo : EIATTR_CBANK_PARAM_SIZE
	.align		4
.L_19:
        /*005c*/ 	.byte	0x03, 0x19
        /*005e*/ 	.short	0x0014


	//----- nvinfo : EIATTR_PARAM_CBANK
	.align		4
        /*0060*/ 	.byte	0x04, 0x0a
        /*0062*/ 	.short	(.L_21 - .L_20)
	.align		4
.L_20:
        /*0064*/ 	.word	index@(.nv.constant0.triton_poi_fused_max_pool2d_with_indices_2)
        /*0068*/ 	.short	0x0210
        /*006a*/ 	.short	0x0014


	//----- nvinfo : EIATTR_SW_WAR
	.align		4
.L_21:
        /*006c*/ 	.byte	0x04, 0x36
        /*006e*/ 	.short	(.L_23 - .L_22)
.L_22:
        /*0070*/ 	.word	0x00000008
.L_23:


//--------------------- .nv.callgraph             --------------------------
	.section	.nv.callgraph,"",@"SHT_CUDA_CALLGRAPH"
	.align	4
	.sectionentsize	8
	.align		4
        /*0000*/ 	.word	0x00000000
	.align		4
        /*0004*/ 	.word	0xffffffff
	.align		4
        /*0008*/ 	.word	0x00000000
	.align		4
        /*000c*/ 	.word	0xfffffffe
	.align		4
        /*0010*/ 	.word	0x00000000
	.align		4
        /*0014*/ 	.word	0xfffffffd
	.align		4
        /*0018*/ 	.word	0x00000000
	.align		4
        /*001c*/ 	.word	0xfffffffc


//--------------------- .text.triton_poi_fused_max_pool2d_with_indices_2 --------------------------
	.section	.text.triton_poi_fused_max_pool2d_with_indices_2,"ax",@progbits
	.align	128
        .global         triton_poi_fused_max_pool2d_with_indices_2
        .type           triton_poi_fused_max_pool2d_with_indices_2,@function
        .size           triton_poi_fused_max_pool2d_with_indices_2,(.L_x_1 - triton_poi_fused_max_pool2d_with_indices_2)
        .other          triton_poi_fused_max_pool2d_with_indices_2,@"STO_CUDA_ENTRY STV_DEFAULT"
triton_poi_fused_max_pool2d_with_indices_2:
.text.triton_poi_fused_max_pool2d_with_indices_2:
[----:B------:R-:W0:Y:S02]  /*0000*/  LDC R1, c[0x0][0x28] ;  /* 0x00000a00ff017b82 */ /* 0x000e240000000800 */
[----:B------:R-:W1:Y:S01]  /*0010*/  S2R R0, SR_TID.X ;  /* 0x0000000000007919 */ /* 0x000e620000002100 */
[----:B------:R-:W2:Y:S01]  /*0020*/  LDC.64 R2, c[0x0][0x210] ;  /* 0x00008400ff027b82 */ /* 0x000ea20000000a00 */
[----:B------:R-:W-:Y:S01]  /*0030*/  IMAD.MOV.U32 R9, RZ, RZ, RZ ;  /* 0x000000ffff097224 */ /* 0x000fe200078e00ff */
[----:B------:R-:W-:Y:S01]  /*0040*/  ULDC.64 UR4, c[0x0][0x208] ;  /* 0x0000820000047ab9 */ /* 0x000fe20000000a00 */
[----:B------:R-:W3:Y:S01]  /*0050*/  S2R R7, SR_CTAID.X ;  /* 0x0000000000077919 */ /* 0x000ee20000002500 */
[----:B-1----:R-:W-:-:S05]  /*0060*/  LOP3.LUT R0, R0, 0x1f, RZ, 0xc0, !PT ;  /* 0x0000001f00007812 */ /* 0x002fca00078ec0ff */
[----:B---3--:R-:W-:Y:S01]  /*0070*/  IMAD R7, R7, 0x20, R0 ;  /* 0x0000002007077824 */ /* 0x008fe200078e0200 */
[----:B------:R-:W-:-:S03]  /*0080*/  HFMA2.MMA R0, -RZ, RZ, 0, 0 ;  /* 0x00000000ff007435 */ /* 0x000fc600000001ff */
[C---:B------:R-:W-:Y:S01]  /*0090*/  IMAD.SHL.U32 R5, R7.reuse, 0x2, RZ ;  /* 0x0000000207057824 */ /* 0x040fe200078e00ff */
[----:B------:R-:W-:-:S03]  /*00a0*/  ISETP.GE.AND P2, PT, R7, 0x20, PT ;  /* 0x000000200700780c */ /* 0x000fc60003f46270 */
[----:B--2---:R-:W-:Y:S02]  /*00b0*/  IMAD.WIDE R2, R5, 0x4, R2 ;  /* 0x0000000405027825 */ /* 0x004fe400078e0202 */
[----:B------:R-:W1:Y:S08]  /*00c0*/  LDC.64 R4, c[0x0][0x218] ;  /* 0x00008600ff047b82 */ /* 0x000e700000000a00 */
[----:B------:R-:W2:Y:S04]  /*00d0*/  @!P2 LDG.E.EL R0, desc[UR4][R2.64] ;  /* 0x000000040200a981 */ /* 0x000ea8000c2e1900 */
[----:B------:R-:W2:Y:S01]  /*00e0*/  @!P2 LDG.E.EL R9, desc[UR4][R2.64+0x4] ;  /* 0x000004040209a981 */ /* 0x000ea2000c2e1900 */
[----:B-1----:R-:W-:Y:S01]  /*00f0*/  IMAD.WIDE R4, R7, 0x4, R4 ;  /* 0x0000000407047825 */ /* 0x002fe200078e0204 */
[----:B--2---:R-:W-:-:S02]  /*0100*/  FSETP.GT.AND P0, PT, R9, R0, PT ;  /* 0x000000000900720b */ /* 0x004fc40003f04000 */
[----:B------:R-:W-:-:S11]  /*0110*/  FSETP.NAN.AND P1, PT, R9, R9, PT ;  /* 0x000000090900720b */ /* 0x000fd60003f28000 */
[----:B------:R-:W-:Y:S01]  /*0120*/  @!P0 SEL R9, R9, R0, P1 ;  /* 0x0000000009098207 */ /* 0x000fe20000800000 */
[----:B------:R-:W-:Y:S06]  /*0130*/  @P2 EXIT ;  /* 0x000000000000294d */ /* 0x000fec0003800000 */
[----:B------:R-:W-:Y:S01]  /*0140*/  STG.E desc[UR4][R4.64], R9 ;  /* 0x0000000904007986 */ /* 0x000fe2000c101904 */
[----:B------:R-:W-:Y:S05]  /*0150*/  EXIT ;  /* 0x000000000000794d */ /* 0x000fea0003800000 */
.L_x_0:
[----:B------:R-:W-:-:S00]  /*0160*/  BRA `(.L_x_0) ;  /* 0xfffffffc00fc7947 */ /* 0x000fc0000383ffff */
[----:B------:R-:W-:-:S00]  /*0170*/  NOP ;  /* 0x0000000000007918 */ /* 0x000fc00000000000 */
        /* <DEDUP_REMOVED lines=8> */
.L_x_1:


//--------------------- .nv.constant0.triton_poi_fused_max_pool2d_with_indices_2 --------------------------
	.section	.nv.constant0.triton_poi_fused_max_pool2d_with_indices_2,"a",@progbits
	.sectionflags	@""
	.align	4
.nv.constant0.triton_poi_fused_max_pool2d_with_indices_2:
	.zero		548
